	.headerflags	@"EF_CUDA_TEXMODE_UNIFIED EF_CUDA_64BIT_ADDRESS EF_CUDA_ACCELERATORS EF_CUDA_SM90 EF_CUDA_VIRTUAL_SM(EF_CUDA_SM90)"
	.elftype	@"ET_EXEC"


//--------------------- .nv.info                  --------------------------
	.section	.nv.info,"",@"SHT_CUDA_INFO"
	.align	4


	//----- nvinfo : EIATTR_REGCOUNT
	.align		4
        /*0000*/ 	.byte	0x04, 0x2f
        /*0002*/ 	.short	(.L_1 - .L_0)
	.align		4
.L_0:
        /*0004*/ 	.word	index@(triton_poi_fused_col2im_5)
        /*0008*/ 	.word	0x00000008


	//----- nvinfo : EIATTR_MIN_STACK_SIZE
	.align		4
.L_1:
        /*000c*/ 	.byte	0x04, 0x12
        /*000e*/ 	.short	(.L_3 - .L_2)
	.align		4
.L_2:
        /*0010*/ 	.word	index@(triton_poi_fused_col2im_5)
        /*0014*/ 	.word	0x00000000


	//----- nvinfo : EIATTR_FRAME_SIZE
	.align		4
.L_3:
        /*0018*/ 	.byte	0x04, 0x11
        /*001a*/ 	.short	(.L_5 - .L_4)
	.align		4
.L_4:
        /*001c*/ 	.word	index@(triton_poi_fused_col2im_5)
        /*0020*/ 	.word	0x00000000


	//----- nvinfo : EIATTR_MIN_STACK_SIZE
	.align		4
.L_5:
        /*0024*/ 	.byte	0x04, 0x12
        /*0026*/ 	.short	(.L_7 - .L_6)
	.align		4
.L_6:
        /*0028*/ 	.word	index@(triton_poi_fused_col2im_5)
        /*002c*/ 	.word	0x00000000
.L_7:


//--------------------- .nv.info.triton_poi_fused_col2im_5 --------------------------
	.section	.nv.info.triton_poi_fused_col2im_5,"",@"SHT_CUDA_INFO"
	.sectionflags	@""
	.align	4


	//----- nvinfo : EIATTR_CUDA_API_VERSION
	.align		4
        /*0000*/ 	.byte	0x04, 0x37
        /*0002*/ 	.short	(.L_9 - .L_8)
.L_8:
        /*0004*/ 	.word	0x0000007c


	//----- nvinfo : EIATTR_KPARAM_INFO
	.align		4
.L_9:
        /*0008*/ 	.byte	0x04, 0x17
        /*000a*/ 	.short	(.L_11 - .L_10)
.L_10:
        /*000c*/ 	.word	0x00000000
        /*0010*/ 	.short	0x0001
        /*0012*/ 	.short	0x0008
        /*0014*/ 	.byte	0x00, 0xf0, 0x11, 0x00


	//----- nvinfo : EIATTR_KPARAM_INFO
	.align		4
.L_11:
        /*0018*/ 	.byte	0x04, 0x17
        /*001a*/ 	.short	(.L_13 - .L_12)
.L_12:
        /*001c*/ 	.word	0x00000000
        /*0020*/ 	.short	0x0000
        /*0022*/ 	.short	0x0000
        /*0024*/ 	.byte	0x00, 0xf4, 0x21, 0x00


	//----- nvinfo : EIATTR_SPARSE_MMA_MASK
	.align		4
.L_13:
        /*0028*/ 	.byte	0x03, 0x50
        /*002a*/ 	.short	0x0000


	//----- nvinfo : EIATTR_MAXREG_COUNT
	.align		4
        /*002c*/ 	.byte	0x03, 0x1b
        /*002e*/ 	.short	0x00ff


	//----- nvinfo : EIATTR_EXIT_INSTR_OFFSETS
	.align		4
        /*0030*/ 	.byte	0x04, 0x1c
        /*0032*/ 	.short	(.L_15 - .L_14)


	//   ....[0]....
.L_14:
        /*0034*/ 	.word	0x00000080


	//   ....[1]....
        /*0038*/ 	.word	0x000000b0


	//----- nvinfo : EIATTR_REQNTID
	.align		4
.L_15:
        /*003c*/ 	.byte	0x04, 0x10
        /*003e*/ 	.short	(.L_17 - .L_16)
.L_16:
        /*0040*/ 	.word	0x00000080
        /*0044*/ 	.word	0x00000001
        /*0048*/ 	.word	0x00000001


	//----- nvinfo : EIATTR_CBANK_PARAM_SIZE
	.align		4
.L_17:
        /*004c*/ 	.byte	0x03, 0x19
        /*004e*/ 	.short	0x000c


	//----- nvinfo : EIATTR_PARAM_CBANK
	.align		4
        /*0050*/ 	.byte	0x04, 0x0a
        /*0052*/ 	.short	(.L_19 - .L_18)
	.align		4
.L_18:
        /*0054*/ 	.word	index@(.nv.constant0.triton_poi_fused_col2im_5)
        /*0058*/ 	.short	0x0210
        /*005a*/ 	.short	0x000c


	//----- nvinfo : EIATTR_SW_WAR
	.align		4
.L_19:
        /*005c*/ 	.byte	0x04, 0x36
        /*005e*/ 	.short	(.L_21 - .L_20)
.L_20:
        /*0060*/ 	.word	0x00000008
.L_21:


//--------------------- .nv.callgraph             --------------------------
	.section	.nv.callgraph,"",@"SHT_CUDA_CALLGRAPH"
	.align	4
	.sectionentsize	8
	.align		4
        /*0000*/ 	.word	0x00000000
	.align		4
        /*0004*/ 	.word	0xffffffff
	.align		4
        /*0008*/ 	.word	0x00000000
	.align		4
        /*000c*/ 	.word	0xfffffffe
	.align		4
        /*0010*/ 	.word	0x00000000
	.align		4
        /*0014*/ 	.word	0xfffffffd
	.align		4
        /*0018*/ 	.word	0x00000000
	.align		4
        /*001c*/ 	.word	0xfffffffc


//--------------------- .text.triton_poi_fused_col2im_5 --------------------------
	.section	.text.triton_poi_fused_col2im_5,"ax",@progbits
	.align	128
        .global         triton_poi_fused_col2im_5
        .type           triton_poi_fused_col2im_5,@function
        .size           triton_poi_fused_col2im_5,(.L_x_1 - triton_poi_fused_col2im_5)
        .other          triton_poi_fused_col2im_5,@"STO_CUDA_ENTRY STV_DEFAULT"
triton_poi_fused_col2im_5:
.text.triton_poi_fused_col2im_5:
[----:B------:R-:W0:Y:S02]  /*0000*/  LDC R1, c[0x0][0x28] ;  /* 0x00000a00ff017b82 */ /* 0x000e240000000800 */
[----:B------:R-:W1:Y:S01]  /*0010*/  S2R R0, SR_TID.X ;  /* 0x0000000000007919 */ /* 0x000e620000002100 */
[----:B------:R-:W2:Y:S01]  /*0020*/  LDC.64 R2, c[0x0][0x210] ;  /* 0x00008400ff027b82 */ /* 0x000ea20000000a00 */
[----:B------:R-:W3:Y:S01]  /*0030*/  S2R R5, SR_CTAID.X ;  /* 0x0000000000057919 */ /* 0x000ee20000002500 */
[----:B-1----:R-:W-:-:S04]  /*0040*/  LOP3.LUT R0, R0, 0x7f, RZ, 0xc0, !PT ;  /* 0x0000007f00007812 */ /* 0x002fc800078ec0ff */
[----:B---3--:R-:W-:-:S04]  /*0050*/  LEA R5, R5, R0, 0x7 ;  /* 0x0000000005057211 */ /* 0x008fc800078e38ff */
[C---:B------:R-:W-:Y:S01]  /*0060*/  ISETP.GE.AND P0, PT, R5.reuse, 0x240, PT ;  /* 0x000002400500780c */ /* 0x040fe20003f06270 */
[----:B--2---:R-:W-:-:S12]  /*0070*/  IMAD.WIDE R2, R5, 0x4, R2 ;  /* 0x0000000405027825 */ /* 0x004fd800078e0202 */
[----:B------:R-:W-:Y:S05]  /*0080*/  @P0 EXIT ;  /* 0x000000000000094d */ /* 0x000fea0003800000 */
[----:B------:R-:W-:Y:S02]  /*0090*/  ULDC.64 UR4, c[0x0][0x208] ;  /* 0x0000820000047ab9 */ /* 0x000fe40000000a00 */
[----:B------:R-:W-:Y:S01]  /*00a0*/  STG.E desc[UR4][R2.64], RZ ;  /* 0x000000ff02007986 */ /* 0x000fe2000c101904 */
[----:B------:R-:W-:Y:S05]  /*00b0*/  EXIT ;  /* 0x000000000000794d */ /* 0x000fea0003800000 */
.L_x_0:
[----:B------:R-:W-:-:S00]  /*00c0*/  BRA `(.L_x_0) ;  /* 0xfffffffc00fc7947 */ /* 0x000fc0000383ffff */
[----:B------:R-:W-:-:S00]  /*00d0*/  NOP ;  /* 0x0000000000007918 */ /* 0x000fc00000000000 */
        /* <DEDUP_REMOVED lines=10> */
.L_x_1:


//--------------------- .nv.constant0.triton_poi_fused_col2im_5 --------------------------
	.section	.nv.constant0.triton_poi_fused_col2im_5,"a",@progbits
	.sectionflags	@""
	.align	4
.nv.constant0.triton_poi_fused_col2im_5:
	.zero		540
